//
// Generated by NVIDIA NVVM Compiler
//
// Compiler Build ID: CL-36424714
// Cuda compilation tools, release 13.0, V13.0.88
// Based on NVVM 20.0.0
//

.version 9.0
.target sm_100
.address_size 64

	// .globl	_Z8trasponiPfS_ii
// _ZZ8trasponiPfS_iiE6SubMat has been demoted
// _ZZ12trasponiDiagPfS_iiE6SubMat has been demoted

.visible .entry _Z8trasponiPfS_ii(
	.param .u64 .ptr .align 1 _Z8trasponiPfS_ii_param_0,
	.param .u64 .ptr .align 1 _Z8trasponiPfS_ii_param_1,
	.param .u32 _Z8trasponiPfS_ii_param_2,
	.param .u32 _Z8trasponiPfS_ii_param_3
)
{
	.reg .b32 	%r<24>;
	.reg .b32 	%f<3>;
	.reg .b64 	%rd<9>;
	// demoted variable
	.shared .align 4 .b8 _ZZ8trasponiPfS_iiE6SubMat[4096];
	ld.param.u64 	%rd1, [_Z8trasponiPfS_ii_param_0];
	ld.param.u64 	%rd2, [_Z8trasponiPfS_ii_param_1];
	ld.param.u32 	%r1, [_Z8trasponiPfS_ii_param_2];
	ld.param.u32 	%r2, [_Z8trasponiPfS_ii_param_3];
	cvta.to.global.u64 	%rd3, %rd2;
	cvta.to.global.u64 	%rd4, %rd1;
	mov.u32 	%r3, %ctaid.x;
	shl.b32 	%r4, %r3, 5;
	mov.u32 	%r5, %tid.x;
	add.s32 	%r6, %r4, %r5;
	mov.u32 	%r7, %ctaid.y;
	shl.b32 	%r8, %r7, 5;
	mov.u32 	%r9, %tid.y;
	add.s32 	%r10, %r8, %r9;
	mad.lo.s32 	%r11, %r1, %r10, %r6;
	add.s32 	%r12, %r8, %r5;
	add.s32 	%r13, %r4, %r9;
	mad.lo.s32 	%r14, %r2, %r13, %r12;
	mul.wide.s32 	%rd5, %r11, 4;
	add.s64 	%rd6, %rd3, %rd5;
	ld.global.f32 	%f1, [%rd6];
	shl.b32 	%r15, %r9, 7;
	mov.u32 	%r16, _ZZ8trasponiPfS_iiE6SubMat;
	add.s32 	%r17, %r16, %r15;
	shl.b32 	%r18, %r5, 2;
	add.s32 	%r19, %r17, %r18;
	st.shared.f32 	[%r19], %f1;
	bar.sync 	0;
	shl.b32 	%r20, %r5, 7;
	add.s32 	%r21, %r16, %r20;
	shl.b32 	%r22, %r9, 2;
	add.s32 	%r23, %r21, %r22;
	ld.shared.f32 	%f2, [%r23];
	mul.wide.s32 	%rd7, %r14, 4;
	add.s64 	%rd8, %rd4, %rd7;
	st.global.f32 	[%rd8], %f2;
	ret;

}
	// .globl	_Z12trasponiDiagPfS_ii
.visible .entry _Z12trasponiDiagPfS_ii(
	.param .u64 .ptr .align 1 _Z12trasponiDiagPfS_ii_param_0,
	.param .u64 .ptr .align 1 _Z12trasponiDiagPfS_ii_param_1,
	.param .u32 _Z12trasponiDiagPfS_ii_param_2,
	.param .u32 _Z12trasponiDiagPfS_ii_param_3
)
{
	.reg .b32 	%r<23>;
	.reg .b32 	%f<3>;
	.reg .b64 	%rd<9>;
	// demoted variable
	.shared .align 4 .b8 _ZZ12trasponiDiagPfS_iiE6SubMat[4224];
	ld.param.u64 	%rd1, [_Z12trasponiDiagPfS_ii_param_0];
	ld.param.u64 	%rd2, [_Z12trasponiDiagPfS_ii_param_1];
	ld.param.u32 	%r1, [_Z12trasponiDiagPfS_ii_param_2];
	ld.param.u32 	%r2, [_Z12trasponiDiagPfS_ii_param_3];
	cvta.to.global.u64 	%rd3, %rd2;
	cvta.to.global.u64 	%rd4, %rd1;
	mov.u32 	%r3, %ctaid.x;
	mov.u32 	%r4, %ctaid.y;
	add.s32 	%r5, %r3, %r4;
	mov.u32 	%r6, %nctaid.x;
	rem.u32 	%r7, %r5, %r6;
	shl.b32 	%r8, %r3, 5;
	mov.u32 	%r9, %tid.x;
	add.s32 	%r10, %r8, %r9;
	shl.b32 	%r11, %r7, 5;
	mov.u32 	%r12, %tid.y;
	add.s32 	%r13, %r11, %r12;
	mad.lo.s32 	%r14, %r13, %r1, %r10;
	mad.lo.s32 	%r15, %r13, %r2, %r10;
	mul.wide.s32 	%rd5, %r14, 4;
	add.s64 	%rd6, %rd3, %rd5;
	ld.global.f32 	%f1, [%rd6];
	mov.u32 	%r16, _ZZ12trasponiDiagPfS_iiE6SubMat;
	mad.lo.s32 	%r17, %r12, 132, %r16;
	shl.b32 	%r18, %r9, 2;
	add.s32 	%r19, %r17, %r18;
	st.shared.f32 	[%r19], %f1;
	bar.sync 	0;
	mad.lo.s32 	%r20, %r9, 132, %r16;
	shl.b32 	%r21, %r12, 2;
	add.s32 	%r22, %r20, %r21;
	ld.shared.f32 	%f2, [%r22];
	mul.wide.s32 	%rd7, %r15, 4;
	add.s64 	%rd8, %rd4, %rd7;
	st.global.f32 	[%rd8], %f2;
	ret;

}


// ===== COMPILED SASS (sm_100) =====

	.target	sm_100

	.elftype	@"ET_EXEC"


//--------------------- .note.nv.tkinfo           --------------------------
	.section	.note.nv.tkinfo,"",@"SHT_NOTE"
	.sectionflags	@"SHF_NOTE_NV_TKINFO"
	.tkinfo
        /*0018*/ 	.word	0x00000002
        /*0030*/ 	.string	""
        /*0030*/ 	.string	"ptxas"
        /*0030*/ 	.string	"Cuda compilation tools, release 13.0, V13.0.88"
        /*0030*/ 	.string	"Build cuda_13.0.r13.0/compiler.36424714_0"
        /*0030*/ 	.string	"-arch sm_100 -m 64 "



//--------------------- .note.nv.cuinfo           --------------------------
	.section	.note.nv.cuinfo,"",@"SHT_NOTE"
	.sectionflags	@"SHF_NOTE_NV_CUINFO"
        /*0018*/ 	.short	0x0002
        /*001a*/ 	.short	0x0064
        /*001c*/ 	.short	0x0082
	.zero		2


//--------------------- .nv.info                  --------------------------
	.section	.nv.info,"",@"SHT_CUDA_INFO"
	.align	4


	//----- nvinfo : EIATTR_REGCOUNT
	.align		4
        /*0000*/ 	.byte	0x04, 0x2f
        /*0002*/ 	.short	(.L_1 - .L_0)
	.align		4
.L_0:
        /*0004*/ 	.word	index@(_Z8trasponiPfS_ii)
        /*0008*/ 	.word	0x00000010


	//----- nvinfo : EIATTR_FRAME_SIZE
	.align		4
.L_1:
        /*000c*/ 	.byte	0x04, 0x11
        /*000e*/ 	.short	(.L_3 - .L_2)
	.align		4
.L_2:
        /*0010*/ 	.word	index@(_Z8trasponiPfS_ii)
        /*0014*/ 	.word	0x00000000


	//----- nvinfo : EIATTR_REGCOUNT
	.align		4
.L_3:
        /*0018*/ 	.byte	0x04, 0x2f
        /*001a*/ 	.short	(.L_5 - .L_4)
	.align		4
.L_4:
        /*001c*/ 	.word	index@(_Z12trasponiDiagPfS_ii)
        /*0020*/ 	.word	0x0000000c


	//----- nvinfo : EIATTR_FRAME_SIZE
	.align		4
.L_5:
        /*0024*/ 	.byte	0x04, 0x11
        /*0026*/ 	.short	(.L_7 - .L_6)
	.align		4
.L_6:
        /*0028*/ 	.word	index@(_Z12trasponiDiagPfS_ii)
        /*002c*/ 	.word	0x00000000


	//----- nvinfo : EIATTR_MIN_STACK_SIZE
	.align		4
.L_7:
        /*0030*/ 	.byte	0x04, 0x12
        /*0032*/ 	.short	(.L_9 - .L_8)
	.align		4
.L_8:
        /*0034*/ 	.word	index@(_Z12trasponiDiagPfS_ii)
        /*0038*/ 	.word	0x00000000


	//----- nvinfo : EIATTR_MIN_STACK_SIZE
	.align		4
.L_9:
        /*003c*/ 	.byte	0x04, 0x12
        /*003e*/ 	.short	(.L_11 - .L_10)
	.align		4
.L_10:
        /*0040*/ 	.word	index@(_Z8trasponiPfS_ii)
        /*0044*/ 	.word	0x00000000
.L_11:


//--------------------- .nv.compat                --------------------------
	.section	.nv.compat,"",@"SHT_CUDA_COMPAT_INFO"
	.align	4
        /*0000*/ 	.byte	0x02, 0x09, 0x00, 0x00, 0x02, 0x02, 0x01, 0x00, 0x02, 0x05, 0x05, 0x00, 0x03, 0x07, 0x01, 0x01
        /*0010*/ 	.byte	0x02, 0x03, 0x00, 0x00, 0x02, 0x06, 0x01, 0x00, 0x04, 0x0b, 0x08, 0x00, 0x09, 0x00, 0x00, 0x00
        /*0020*/ 	.byte	0x00, 0x00, 0x00, 0x00


//--------------------- .nv.info._Z12trasponiDiagPfS_ii --------------------------
	.section	.nv.info._Z12trasponiDiagPfS_ii,"",@"SHT_CUDA_INFO"
	.sectionflags	@""
	.align	4


	//----- nvinfo : EIATTR_CUDA_API_VERSION
	.align		4
        /*0000*/ 	.byte	0x04, 0x37
        /*0002*/ 	.short	(.L_13 - .L_12)
.L_12:
        /*0004*/ 	.word	0x00000082


	//----- nvinfo : EIATTR_KPARAM_INFO
	.align		4
.L_13:
        /*0008*/ 	.byte	0x04, 0x17
        /*000a*/ 	.short	(.L_15 - .L_14)
.L_14:
        /*000c*/ 	.word	0x00000000
        /*0010*/ 	.short	0x0003
        /*0012*/ 	.short	0x0014
        /*0014*/ 	.byte	0x00, 0xf0, 0x11, 0x00


	//----- nvinfo : EIATTR_KPARAM_INFO
	.align		4
.L_15:
        /*0018*/ 	.byte	0x04, 0x17
        /*001a*/ 	.short	(.L_17 - .L_16)
.L_16:
        /*001c*/ 	.word	0x00000000
        /*0020*/ 	.short	0x0002
        /*0022*/ 	.short	0x0010
        /*0024*/ 	.byte	0x00, 0xf0, 0x11, 0x00


	//----- nvinfo : EIATTR_KPARAM_INFO
	.align		4
.L_17:
        /*0028*/ 	.byte	0x04, 0x17
        /*002a*/ 	.short	(.L_19 - .L_18)
.L_18:
        /*002c*/ 	.word	0x00000000
        /*0030*/ 	.short	0x0001
        /*0032*/ 	.short	0x0008
        /*0034*/ 	.byte	0x00, 0xf5, 0x21, 0x00


	//----- nvinfo : EIATTR_KPARAM_INFO
	.align		4
.L_19:
        /*0038*/ 	.byte	0x04, 0x17
        /*003a*/ 	.short	(.L_21 - .L_20)
.L_20:
        /*003c*/ 	.word	0x00000000
        /*0040*/ 	.short	0x0000
        /*0042*/ 	.short	0x0000
        /*0044*/ 	.byte	0x00, 0xf5, 0x21, 0x00


	//----- nvinfo : EIATTR_SPARSE_MMA_MASK
	.align		4
.L_21:
        /*0048*/ 	.byte	0x03, 0x50
        /*004a*/ 	.short	0x0000


	//----- nvinfo : EIATTR_MAXREG_COUNT
	.align		4
        /*004c*/ 	.byte	0x03, 0x1b
        /*004e*/ 	.short	0x00ff


	//----- nvinfo : EIATTR_NUM_BARRIERS
	.align		4
        /*0050*/ 	.byte	0x02, 0x4c
        /*0052*/ 	.byte	0x01
	.zero		1


	//----- nvinfo : EIATTR_MERCURY_ISA_VERSION
	.align		4
        /*0054*/ 	.byte	0x03, 0x5f
        /*0056*/ 	.short	0x0101


	//----- nvinfo : EIATTR_VRC_CTA_INIT_COUNT
	.align		4
        /*0058*/ 	.byte	0x02, 0x4a
	.zero		1
	.zero		1


	//----- nvinfo : EIATTR_EXIT_INSTR_OFFSETS
	.align		4
        /*005c*/ 	.byte	0x04, 0x1c
        /*005e*/ 	.short	(.L_23 - .L_22)


	//   ....[0]....
.L_22:
        /*0060*/ 	.word	0x000002e0


	//----- nvinfo : EIATTR_CBANK_PARAM_SIZE
	.align		4
.L_23:
        /*0064*/ 	.byte	0x03, 0x19
        /*0066*/ 	.short	0x0018


	//----- nvinfo : EIATTR_PARAM_CBANK
	.align		4
        /*0068*/ 	.byte	0x04, 0x0a
        /*006a*/ 	.short	(.L_25 - .L_24)
	.align		4
.L_24:
        /*006c*/ 	.word	index@(.nv.constant0._Z12trasponiDiagPfS_ii)
        /*0070*/ 	.short	0x0380
        /*0072*/ 	.short	0x0018


	//----- nvinfo : EIATTR_SW_WAR
	.align		4
.L_25:
        /*0074*/ 	.byte	0x04, 0x36
        /*0076*/ 	.short	(.L_27 - .L_26)
.L_26:
        /*0078*/ 	.word	0x00000008
.L_27:


//--------------------- .nv.info._Z8trasponiPfS_ii --------------------------
	.section	.nv.info._Z8trasponiPfS_ii,"",@"SHT_CUDA_INFO"
	.sectionflags	@""
	.align	4


	//----- nvinfo : EIATTR_CUDA_API_VERSION
	.align		4
        /*0000*/ 	.byte	0x04, 0x37
        /*0002*/ 	.short	(.L_29 - .L_28)
.L_28:
        /*0004*/ 	.word	0x00000082


	//----- nvinfo : EIATTR_KPARAM_INFO
	.align		4
.L_29:
        /*0008*/ 	.byte	0x04, 0x17
        /*000a*/ 	.short	(.L_31 - .L_30)
.L_30:
        /*000c*/ 	.word	0x00000000
        /*0010*/ 	.short	0x0003
        /*0012*/ 	.short	0x0014
        /*0014*/ 	.byte	0x00, 0xf0, 0x11, 0x00


	//----- nvinfo : EIATTR_KPARAM_INFO
	.align		4
.L_31:
        /*0018*/ 	.byte	0x04, 0x17
        /*001a*/ 	.short	(.L_33 - .L_32)
.L_32:
        /*001c*/ 	.word	0x00000000
        /*0020*/ 	.short	0x0002
        /*0022*/ 	.short	0x0010
        /*0024*/ 	.byte	0x00, 0xf0, 0x11, 0x00


	//----- nvinfo : EIATTR_KPARAM_INFO
	.align		4
.L_33:
        /*0028*/ 	.byte	0x04, 0x17
        /*002a*/ 	.short	(.L_35 - .L_34)
.L_34:
        /*002c*/ 	.word	0x00000000
        /*0030*/ 	.short	0x0001
        /*0032*/ 	.short	0x0008
        /*0034*/ 	.byte	0x00, 0xf5, 0x21, 0x00


	//----- nvinfo : EIATTR_KPARAM_INFO
	.align		4
.L_35:
        /*0038*/ 	.byte	0x04, 0x17
        /*003a*/ 	.short	(.L_37 - .L_36)
.L_36:
        /*003c*/ 	.word	0x00000000
        /*0040*/ 	.short	0x0000
        /*0042*/ 	.short	0x0000
        /*0044*/ 	.byte	0x00, 0xf5, 0x21, 0x00


	//----- nvinfo : EIATTR_SPARSE_MMA_MASK
	.align		4
.L_37:
        /*0048*/ 	.byte	0x03, 0x50
        /*004a*/ 	.short	0x0000


	//----- nvinfo : EIATTR_MAXREG_COUNT
	.align		4
        /*004c*/ 	.byte	0x03, 0x1b
        /*004e*/ 	.short	0x00ff


	//----- nvinfo : EIATTR_NUM_BARRIERS
	.align		4
        /*0050*/ 	.byte	0x02, 0x4c
        /*0052*/ 	.byte	0x01
	.zero		1


	//----- nvinfo : EIATTR_MERCURY_ISA_VERSION
	.align		4
        /*0054*/ 	.byte	0x03, 0x5f
        /*0056*/ 	.short	0x0101


	//----- nvinfo : EIATTR_VRC_CTA_INIT_COUNT
	.align		4
        /*0058*/ 	.byte	0x02, 0x4a
	.zero		1
	.zero		1


	//----- nvinfo : EIATTR_EXIT_INSTR_OFFSETS
	.align		4
        /*005c*/ 	.byte	0x04, 0x1c
        /*005e*/ 	.short	(.L_39 - .L_38)


	//   ....[0]....
.L_38:
        /*0060*/ 	.word	0x000001d0


	//----- nvinfo : EIATTR_CBANK_PARAM_SIZE
	.align		4
.L_39:
        /*0064*/ 	.byte	0x03, 0x19
        /*0066*/ 	.short	0x0018


	//----- nvinfo : EIATTR_PARAM_CBANK
	.align		4
        /*0068*/ 	.byte	0x04, 0x0a
        /*006a*/ 	.short	(.L_41 - .L_40)
	.align		4
.L_40:
        /*006c*/ 	.word	index@(.nv.constant0._Z8trasponiPfS_ii)
        /*0070*/ 	.short	0x0380
        /*0072*/ 	.short	0x0018


	//----- nvinfo : EIATTR_SW_WAR
	.align		4
.L_41:
        /*0074*/ 	.byte	0x04, 0x36
        /*0076*/ 	.short	(.L_43 - .L_42)
.L_42:
        /*0078*/ 	.word	0x00000008
.L_43:


//--------------------- .nv.callgraph             --------------------------
	.section	.nv.callgraph,"",@"SHT_CUDA_CALLGRAPH"
	.align	4
	.sectionentsize	8
	.align		4
        /*0000*/ 	.word	0x00000000
	.align		4
        /*0004*/ 	.word	0xffffffff
	.align		4
        /*0008*/ 	.word	0x00000000
	.align		4
        /*000c*/ 	.word	0xfffffffe
	.align		4
        /*0010*/ 	.word	0x00000000
	.align		4
        /*0014*/ 	.word	0xfffffffd
	.align		4
        /*0018*/ 	.word	0x00000000
	.align		4
        /*001c*/ 	.word	0xfffffffc


//--------------------- .text._Z12trasponiDiagPfS_ii --------------------------
	.section	.text._Z12trasponiDiagPfS_ii,"ax",@progbits
	.align	128
        .global         _Z12trasponiDiagPfS_ii
        .type           _Z12trasponiDiagPfS_ii,@function
        .size           _Z12trasponiDiagPfS_ii,(.L_x_2 - _Z12trasponiDiagPfS_ii)
        .other          _Z12trasponiDiagPfS_ii,@"STO_CUDA_ENTRY STV_DEFAULT"
_Z12trasponiDiagPfS_ii:
.text._Z12trasponiDiagPfS_ii:
[----:B------:R-:W-:Y:S01]  /*0000*/  LDC R1, c[0x0][0x37c] ;  /* 0x0000df00ff017b82 */ /* 0x000fe20000000800 */
[----:B------:R-:W0:Y:S01]  /*0010*/  LDCU UR6, c[0x0][0x370] ;  /* 0x00006e00ff0677ac */ /* 0x000e220008000800 */
[----:B------:R-:W1:Y:S06]  /*0020*/  S2R R5, SR_CTAID.X ;  /* 0x0000000000057919 */ /* 0x000e6c0000002500 */
[----:B------:R-:W1:Y:S01]  /*0030*/  S2UR UR4, SR_CTAID.Y ;  /* 0x00000000000479c3 */ /* 0x000e620000002600 */
[----:B------:R-:W2:Y:S01]  /*0040*/  LDCU.64 UR8, c[0x0][0x390] ;  /* 0x00007200ff0877ac */ /* 0x000ea20008000a00 */
[----:B------:R-:W3:Y:S01]  /*0050*/  S2R R8, SR_TID.X ;  /* 0x0000000000087919 */ /* 0x000ee20000002100 */
[----:B------:R-:W4:Y:S01]  /*0060*/  S2R R9, SR_TID.Y ;  /* 0x0000000000097919 */ /* 0x000f220000002200 */
[----:B0-----:R-:W0:Y:S01]  /*0070*/  I2F.U32.RP R4, UR6 ;  /* 0x0000000600047d06 */ /* 0x001e220008209000 */
[----:B------:R-:W-:-:S07]  /*0080*/  ISETP.NE.U32.AND P1, PT, RZ, UR6, PT ;  /* 0x00000006ff007c0c */ /* 0x000fce000bf25070 */
[----:B0-----:R-:W0:Y:S01]  /*0090*/  MUFU.RCP R4, R4 ;  /* 0x0000000400047308 */ /* 0x001e220000001000 */
[C---:B-1----:R-:W-:Y:S01]  /*00a0*/  IADD3 R0, PT, PT, R5.reuse, UR4, RZ ;  /* 0x0000000405007c10 */ /* 0x042fe2000fffe0ff */
[----:B------:R-:W1:Y:S01]  /*00b0*/  LDCU.64 UR4, c[0x0][0x358] ;  /* 0x00006b00ff0477ac */ /* 0x000e620008000a00 */
[----:B0-----:R-:W-:Y:S02]  /*00c0*/  IADD3 R2, PT, PT, R4, 0xffffffe, RZ ;  /* 0x0ffffffe04027810 */ /* 0x001fe40007ffe0ff */
[----:B---3--:R-:W-:-:S03]  /*00d0*/  LEA R4, R5, R8, 0x5 ;  /* 0x0000000805047211 */ /* 0x008fc600078e28ff */
[----:B------:R0:W3:Y:S02]  /*00e0*/  F2I.FTZ.U32.TRUNC.NTZ R3, R2 ;  /* 0x0000000200037305 */ /* 0x0000e4000021f000 */
[----:B0-----:R-:W-:Y:S01]  /*00f0*/  IMAD.MOV.U32 R2, RZ, RZ, RZ ;  /* 0x000000ffff027224 */ /* 0x001fe200078e00ff */
[----:B---3--:R-:W-:-:S05]  /*0100*/  IADD3 R7, PT, PT, RZ, -R3, RZ ;  /* 0x80000003ff077210 */ /* 0x008fca0007ffe0ff */
[----:B------:R-:W-:-:S04]  /*0110*/  IMAD R7, R7, UR6, RZ ;  /* 0x0000000607077c24 */ /* 0x000fc8000f8e02ff */
[----:B------:R-:W-:-:S06]  /*0120*/  IMAD.HI.U32 R3, R3, R7, R2 ;  /* 0x0000000703037227 */ /* 0x000fcc00078e0002 */
[----:B------:R-:W-:-:S05]  /*0130*/  IMAD.HI.U32 R3, R3, R0, RZ ;  /* 0x0000000003037227 */ /* 0x000fca00078e00ff */
[----:B------:R-:W-:-:S05]  /*0140*/  IADD3 R3, PT, PT, -R3, RZ, RZ ;  /* 0x000000ff03037210 */ /* 0x000fca0007ffe1ff */
[----:B------:R-:W-:Y:S02]  /*0150*/  IMAD R0, R3, UR6, R0 ;  /* 0x0000000603007c24 */ /* 0x000fe4000f8e0200 */
[----:B------:R-:W0:Y:S03]  /*0160*/  LDC.64 R2, c[0x0][0x388] ;  /* 0x0000e200ff027b82 */ /* 0x000e260000000a00 */
[----:B------:R-:W-:-:S13]  /*0170*/  ISETP.GE.U32.AND P0, PT, R0, UR6, PT ;  /* 0x0000000600007c0c */ /* 0x000fda000bf06070 */
[----:B------:R-:W-:-:S05]  /*0180*/  @P0 VIADD R0, R0, -UR6 ;  /* 0x8000000600000c36 */ /* 0x000fca0008000000 */
[----:B------:R-:W-:-:S13]  /*0190*/  ISETP.GE.U32.AND P0, PT, R0, UR6, PT ;  /* 0x0000000600007c0c */ /* 0x000fda000bf06070 */
[----:B------:R-:W-:Y:S02]  /*01a0*/  @P0 IADD3 R0, PT, PT, R0, -UR6, RZ ;  /* 0x8000000600000c10 */ /* 0x000fe4000fffe0ff */
[----:B------:R-:W-:-:S05]  /*01b0*/  @!P1 LOP3.LUT R0, RZ, UR6, RZ, 0x33, !PT ;  /* 0x00000006ff009c12 */ /* 0x000fca000f8e33ff */
[----:B----4-:R-:W-:-:S04]  /*01c0*/  IMAD R5, R0, 0x20, R9 ;  /* 0x0000002000057824 */ /* 0x010fc800078e0209 */
[----:B--2---:R-:W-:-:S04]  /*01d0*/  IMAD R7, R5, UR8, R4 ;  /* 0x0000000805077c24 */ /* 0x004fc8000f8e0204 */
[----:B0-----:R-:W-:-:S05]  /*01e0*/  IMAD.WIDE R2, R7, 0x4, R2 ;  /* 0x0000000407027825 */ /* 0x001fca00078e0202 */
[----:B-1----:R0:W2:Y:S01]  /*01f0*/  LDG.E R0, desc[UR4][R2.64] ;  /* 0x0000000402007981 */ /* 0x0020a2000c1e1900 */
[----:B------:R-:W-:Y:S01]  /*0200*/  MOV R6, 0x400 ;  /* 0x0000040000067802 */ /* 0x000fe20000000f00 */
[----:B------:R-:W-:Y:S01]  /*0210*/  IMAD R5, R5, UR9, R4 ;  /* 0x0000000905057c24 */ /* 0x000fe2000f8e0204 */
[----:B------:R-:W1:Y:S01]  /*0220*/  S2R R7, SR_CgaCtaId ;  /* 0x0000000000077919 */ /* 0x000e620000008800 */
[----:B0-----:R-:W0:Y:S02]  /*0230*/  LDC.64 R2, c[0x0][0x380] ;  /* 0x0000e000ff027b82 */ /* 0x001e240000000a00 */
[----:B0-----:R-:W-:Y:S01]  /*0240*/  IMAD.WIDE R2, R5, 0x4, R2 ;  /* 0x0000000405027825 */ /* 0x001fe200078e0202 */
[----:B-1----:R-:W-:-:S05]  /*0250*/  LEA R6, R7, R6, 0x18 ;  /* 0x0000000607067211 */ /* 0x002fca00078ec0ff */
[--C-:B------:R-:W-:Y:S02]  /*0260*/  IMAD R7, R9, 0x84, R6.reuse ;  /* 0x0000008409077824 */ /* 0x100fe400078e0206 */
[----:B------:R-:W-:-:S03]  /*0270*/  IMAD R6, R8, 0x84, R6 ;  /* 0x0000008408067824 */ /* 0x000fc600078e0206 */
[----:B------:R-:W-:Y:S02]  /*0280*/  LEA R7, R8, R7, 0x2 ;  /* 0x0000000708077211 */ /* 0x000fe400078e10ff */
[----:B------:R-:W-:-:S03]  /*0290*/  LEA R6, R9, R6, 0x2 ;  /* 0x0000000609067211 */ /* 0x000fc600078e10ff */
[----:B--2---:R-:W-:Y:S01]  /*02a0*/  STS [R7], R0 ;  /* 0x0000000007007388 */ /* 0x004fe20000000800 */
[----:B------:R-:W-:Y:S06]  /*02b0*/  BAR.SYNC.DEFER_BLOCKING 0x0 ;  /* 0x0000000000007b1d */ /* 0x000fec0000010000 */
[----:B------:R-:W0:Y:S04]  /*02c0*/  LDS R9, [R6] ;  /* 0x0000000006097984 */ /* 0x000e280000000800 */
[----:B0-----:R-:W-:Y:S01]  /*02d0*/  STG.E desc[UR4][R2.64], R9 ;  /* 0x0000000902007986 */ /* 0x001fe2000c101904 */
[----:B------:R-:W-:Y:S05]  /*02e0*/  EXIT ;  /* 0x000000000000794d */ /* 0x000fea0003800000 */
.L_x_0:
[----:B------:R-:W-:-:S00]  /*02f0*/  BRA `(.L_x_0) ;  /* 0xfffffffc00fc7947 */ /* 0x000fc0000383ffff */
[----:B------:R-:W-:-:S00]  /*0300*/  NOP ;  /* 0x0000000000007918 */ /* 0x000fc00000000000 */
[----:B------:R-:W-:-:S00]  /*0310*/  NOP ;  /* 0x0000000000007918 */ /* 0x000fc00000000000 */
[----:B------:R-:W-:-:S00]  /*0320*/  NOP ;  /* 0x0000000000007918 */ /* 0x000fc00000000000 */
[----:B------:R-:W-:-:S00]  /*0330*/  NOP ;  /* 0x0000000000007918 */ /* 0x000fc00000000000 */
[----:B------:R-:W-:-:S00]  /*0340*/  NOP ;  /* 0x0000000000007918 */ /* 0x000fc00000000000 */
[----:B------:R-:W-:-:S00]  /*0350*/  NOP ;  /* 0x0000000000007918 */ /* 0x000fc00000000000 */
[----:B------:R-:W-:-:S00]  /*0360*/  NOP ;  /* 0x0000000000007918 */ /* 0x000fc00000000000 */
[----:B------:R-:W-:-:S00]  /*0370*/  NOP ;  /* 0x0000000000007918 */ /* 0x000fc00000000000 */
.L_x_2:


//--------------------- .text._Z8trasponiPfS_ii   --------------------------
	.section	.text._Z8trasponiPfS_ii,"ax",@progbits
	.align	128
        .global         _Z8trasponiPfS_ii
        .type           _Z8trasponiPfS_ii,@function
        .size           _Z8trasponiPfS_ii,(.L_x_3 - _Z8trasponiPfS_ii)
        .other          _Z8trasponiPfS_ii,@"STO_CUDA_ENTRY STV_DEFAULT"
_Z8trasponiPfS_ii:
.text._Z8trasponiPfS_ii:
[----:B------:R-:W-:Y:S01]  /*0000*/  LDC R1, c[0x0][0x37c] ;  /* 0x0000df00ff017b82 */ /* 0x000fe20000000800 */
[----:B------:R-:W0:Y:S07]  /*0010*/  S2R R8, SR_CTAID.X ;  /* 0x0000000000087919 */ /* 0x000e2e0000002500 */
[----:B------:R-:W1:Y:S01]  /*0020*/  LDC.64 R2, c[0x0][0x388] ;  /* 0x0000e200ff027b82 */ /* 0x000e620000000a00 */
[----:B------:R-:W2:Y:S01]  /*0030*/  LDCU.64 UR8, c[0x0][0x390] ;  /* 0x00007200ff0877ac */ /* 0x000ea20008000a00 */
[----:B------:R-:W0:Y:S01]  /*0040*/  S2R R11, SR_TID.X ;  /* 0x00000000000b7919 */ /* 0x000e220000002100 */
[----:B------:R-:W3:Y:S01]  /*0050*/  LDCU.64 UR6, c[0x0][0x358] ;  /* 0x00006b00ff0677ac */ /* 0x000ee20008000a00 */
[----:B------:R-:W4:Y:S01]  /*0060*/  S2R R10, SR_CTAID.Y ;  /* 0x00000000000a7919 */ /* 0x000f220000002600 */
[----:B------:R-:W4:Y:S01]  /*0070*/  S2R R13, SR_TID.Y ;  /* 0x00000000000d7919 */ /* 0x000f220000002200 */
[----:B0-----:R-:W-:-:S02]  /*0080*/  LEA R0, R8, R11, 0x5 ;  /* 0x0000000b08007211 */ /* 0x001fc400078e28ff */
[----:B----4-:R-:W-:-:S05]  /*0090*/  LEA R5, R10, R13, 0x5 ;  /* 0x0000000d0a057211 */ /* 0x010fca00078e28ff */
[----:B--2---:R-:W-:-:S04]  /*00a0*/  IMAD R5, R5, UR8, R0 ;  /* 0x0000000805057c24 */ /* 0x004fc8000f8e0200 */
[----:B-1----:R-:W-:-:S05]  /*00b0*/  IMAD.WIDE R2, R5, 0x4, R2 ;  /* 0x0000000405027825 */ /* 0x002fca00078e0202 */
[----:B---3--:R0:W2:Y:S01]  /*00c0*/  LDG.E R4, desc[UR6][R2.64] ;  /* 0x0000000602047981 */ /* 0x0080a2000c1e1900 */
[----:B------:R-:W1:Y:S01]  /*00d0*/  S2UR UR5, SR_CgaCtaId ;  /* 0x00000000000579c3 */ /* 0x000e620000008800 */
[----:B------:R-:W-:-:S07]  /*00e0*/  UMOV UR4, 0x400 ;  /* 0x0000040000047882 */ /* 0x000fce0000000000 */
[----:B0-----:R-:W0:Y:S01]  /*00f0*/  LDC.64 R2, c[0x0][0x380] ;  /* 0x0000e000ff027b82 */ /* 0x001e220000000a00 */
[----:B-1----:R-:W-:-:S06]  /*0100*/  ULEA UR4, UR5, UR4, 0x18 ;  /* 0x0000000405047291 */ /* 0x002fcc000f8ec0ff */
[----:B------:R-:W-:Y:S02]  /*0110*/  LEA R0, R13, UR4, 0x7 ;  /* 0x000000040d007c11 */ /* 0x000fe4000f8e38ff */
[C---:B------:R-:W-:Y:S02]  /*0120*/  LEA R5, R11.reuse, UR4, 0x7 ;  /* 0x000000040b057c11 */ /* 0x040fe4000f8e38ff */
[----:B------:R-:W-:Y:S02]  /*0130*/  LEA R7, R11, R0, 0x2 ;  /* 0x000000000b077211 */ /* 0x000fe400078e10ff */
[----:B------:R-:W-:Y:S01]  /*0140*/  LEA R0, R10, R11, 0x5 ;  /* 0x0000000b0a007211 */ /* 0x000fe200078e28ff */
[----:B------:R-:W-:Y:S02]  /*0150*/  IMAD R6, R13, 0x4, R5 ;  /* 0x000000040d067824 */ /* 0x000fe400078e0205 */
[----:B------:R-:W-:-:S04]  /*0160*/  IMAD R5, R8, 0x20, R13 ;  /* 0x0000002008057824 */ /* 0x000fc800078e020d */
[----:B------:R-:W-:-:S04]  /*0170*/  IMAD R5, R5, UR9, R0 ;  /* 0x0000000905057c24 */ /* 0x000fc8000f8e0200 */
[----:B0-----:R-:W-:Y:S01]  /*0180*/  IMAD.WIDE R2, R5, 0x4, R2 ;  /* 0x0000000405027825 */ /* 0x001fe200078e0202 */
[----:B--2---:R-:W-:Y:S01]  /*0190*/  STS [R7], R4 ;  /* 0x0000000407007388 */ /* 0x004fe20000000800 */
[----:B------:R-:W-:Y:S06]  /*01a0*/  BAR.SYNC.DEFER_BLOCKING 0x0 ;  /* 0x0000000000007b1d */ /* 0x000fec0000010000 */
[----:B------:R-:W0:Y:S04]  /*01b0*/  LDS R9, [R6] ;  /* 0x0000000006097984 */ /* 0x000e280000000800 */
[----:B0-----:R-:W-:Y:S01]  /*01c0*/  STG.E desc[UR6][R2.64], R9 ;  /* 0x0000000902007986 */ /* 0x001fe2000c101906 */
[----:B------:R-:W-:Y:S05]  /*01d0*/  EXIT ;  /* 0x000000000000794d */ /* 0x000fea0003800000 */
.L_x_1:
        /* <DEDUP_REMOVED lines=10> */
.L_x_3:


//--------------------- .nv.shared._Z12trasponiDiagPfS_ii --------------------------
	.section	.nv.shared._Z12trasponiDiagPfS_ii,"aw",@nobits
	.sectionflags	@""
	.align	4
.nv.shared._Z12trasponiDiagPfS_ii:
	.zero		5248


//--------------------- .nv.shared.reserved.0     --------------------------
	.section	.nv.shared.reserved.0,"aw",@nobits
	.weak		__nv_reservedSMEM_offset_0_alias
	.size		__nv_reservedSMEM_offset_0_alias, 0, 64
	.other		__nv_reservedSMEM_offset_0_alias,@"STO_CUDA_RESERVED_SHARED STV_DEFAULT"
__nv_reservedSMEM_offset_0_alias:
	.zero		0
	.zero		64


//--------------------- .nv.shared._Z8trasponiPfS_ii --------------------------
	.section	.nv.shared._Z8trasponiPfS_ii,"aw",@nobits
	.sectionflags	@""
	.align	4
.nv.shared._Z8trasponiPfS_ii:
	.zero		5120


//--------------------- .nv.constant0._Z12trasponiDiagPfS_ii --------------------------
	.section	.nv.constant0._Z12trasponiDiagPfS_ii,"a",@progbits
	.sectionflags	@""
	.align	4
.nv.constant0._Z12trasponiDiagPfS_ii:
	.zero		920


//--------------------- .nv.constant0._Z8trasponiPfS_ii --------------------------
	.section	.nv.constant0._Z8trasponiPfS_ii,"a",@progbits
	.sectionflags	@""
	.align	4
.nv.constant0._Z8trasponiPfS_ii:
	.zero		920


//--------------------- SYMBOLS --------------------------

	.type		.nv.reservedSmem.offset0,@object
	.size		.nv.reservedSmem.offset0,0x4
	.type		.nv.reservedSmem.cap,@object
	.size		.nv.reservedSmem.cap,0x4
